//
// Generated by NVIDIA NVVM Compiler
//
// Compiler Build ID: CL-36424714
// Cuda compilation tools, release 13.0, V13.0.88
// Based on NVVM 20.0.0
//

.version 9.0
.target sm_100
.address_size 64

	// .globl	activation

.visible .entry activation(
	.param .u64 .ptr .align 1 activation_param_0,
	.param .u32 activation_param_1,
	.param .u64 .ptr .align 1 activation_param_2,
	.param .u64 .ptr .align 1 activation_param_3,
	.param .u64 .ptr .align 1 activation_param_4
)
{
	.reg .pred 	%p<10>;
	.reg .b32 	%r<36>;
	.reg .b32 	%f<9>;
	.reg .b64 	%rd<20>;

	ld.param.u64 	%rd5, [activation_param_0];
	ld.param.u32 	%r15, [activation_param_1];
	ld.param.u64 	%rd6, [activation_param_2];
	ld.param.u64 	%rd7, [activation_param_3];
	ld.param.u64 	%rd8, [activation_param_4];
	cvta.to.global.u64 	%rd1, %rd8;
	cvta.to.global.u64 	%rd2, %rd7;
	cvta.to.global.u64 	%rd3, %rd6;
	cvta.to.global.u64 	%rd4, %rd5;
	mov.u32 	%r16, %tid.x;
	ld.global.u32 	%r1, [%rd4];
	mov.u32 	%r17, %ctaid.x;
	ld.global.u32 	%r18, [%rd4+8];
	mov.u32 	%r19, %ctaid.y;
	mad.lo.s32 	%r20, %r1, %r16, %r19;
	mad.lo.s32 	%r2, %r18, %r17, %r20;
	ld.global.u32 	%r21, [%rd4+12];
	setp.ge.s32 	%p1, %r2, %r21;
	@%p1 bra 	$L__BB0_13;
	setp.lt.s32 	%p2, %r1, 1;
	@%p2 bra 	$L__BB0_4;
	mov.b32 	%r30, 0;
$L__BB0_3:
	add.s32 	%r23, %r30, %r2;
	mul.wide.s32 	%rd9, %r23, 4;
	add.s64 	%rd10, %rd2, %rd9;
	mov.b32 	%r24, 0;
	st.global.u32 	[%rd10], %r24;
	add.s64 	%rd11, %rd1, %rd9;
	st.global.u32 	[%rd11], %r24;
	ld.global.u32 	%r25, [%rd4+4];
	add.s32 	%r30, %r25, %r30;
	ld.global.u32 	%r26, [%rd4];
	setp.lt.s32 	%p3, %r30, %r26;
	@%p3 bra 	$L__BB0_3;
$L__BB0_4:
	setp.lt.s32 	%p4, %r15, 1;
	@%p4 bra 	$L__BB0_13;
	mov.b32 	%r31, 0;
$L__BB0_6:
	ld.global.u32 	%r6, [%rd4];
	setp.lt.s32 	%p5, %r6, 1;
	mov.u32 	%r33, %r2;
	@%p5 bra 	$L__BB0_12;
	ld.global.u32 	%r7, [%rd4+4];
	mov.f32 	%f7, 0fFF800000;
	mov.b32 	%r32, 0;
	mov.u32 	%r33, %r2;
$L__BB0_8:
	add.s32 	%r10, %r32, %r2;
	mul.wide.s32 	%rd12, %r10, 4;
	add.s64 	%rd13, %rd3, %rd12;
	ld.global.f32 	%f2, [%rd13];
	setp.leu.f32 	%p6, %f2, %f7;
	@%p6 bra 	$L__BB0_11;
	add.s64 	%rd15, %rd2, %rd12;
	ld.global.f32 	%f5, [%rd15];
	setp.neu.f32 	%p7, %f5, 0f00000000;
	@%p7 bra 	$L__BB0_11;
	mov.f32 	%f7, %f2;
	mov.u32 	%r33, %r10;
$L__BB0_11:
	add.s32 	%r32, %r7, %r32;
	setp.lt.s32 	%p8, %r32, %r6;
	@%p8 bra 	$L__BB0_8;
$L__BB0_12:
	mul.wide.s32 	%rd16, %r33, 4;
	add.s64 	%rd17, %rd3, %rd16;
	ld.global.f32 	%f6, [%rd17];
	add.s64 	%rd18, %rd2, %rd16;
	st.global.f32 	[%rd18], %f6;
	add.s64 	%rd19, %rd1, %rd16;
	mov.b32 	%r29, 1065353216;
	st.global.u32 	[%rd19], %r29;
	add.s32 	%r31, %r31, 1;
	setp.ne.s32 	%p9, %r31, %r15;
	@%p9 bra 	$L__BB0_6;
$L__BB0_13:
	ret;

}


// ===== COMPILED SASS (sm_100) =====

	.target	sm_100

	.elftype	@"ET_EXEC"


//--------------------- .note.nv.tkinfo           --------------------------
	.section	.note.nv.tkinfo,"",@"SHT_NOTE"
	.sectionflags	@"SHF_NOTE_NV_TKINFO"
	.tkinfo
        /*0018*/ 	.word	0x00000002
        /*0030*/ 	.string	""
        /*0030*/ 	.string	"ptxas"
        /*0030*/ 	.string	"Cuda compilation tools, release 13.0, V13.0.88"
        /*0030*/ 	.string	"Build cuda_13.0.r13.0/compiler.36424714_0"
        /*0030*/ 	.string	"-arch sm_100 -m 64 "



//--------------------- .note.nv.cuinfo           --------------------------
	.section	.note.nv.cuinfo,"",@"SHT_NOTE"
	.sectionflags	@"SHF_NOTE_NV_CUINFO"
        /*0018*/ 	.short	0x0002
        /*001a*/ 	.short	0x0064
        /*001c*/ 	.short	0x0082
	.zero		2


//--------------------- .nv.info                  --------------------------
	.section	.nv.info,"",@"SHT_CUDA_INFO"
	.align	4


	//----- nvinfo : EIATTR_REGCOUNT
	.align		4
        /*0000*/ 	.byte	0x04, 0x2f
        /*0002*/ 	.short	(.L_1 - .L_0)
	.align		4
.L_0:
        /*0004*/ 	.word	index@(activation)
        /*0008*/ 	.word	0x00000012


	//----- nvinfo : EIATTR_FRAME_SIZE
	.align		4
.L_1:
        /*000c*/ 	.byte	0x04, 0x11
        /*000e*/ 	.short	(.L_3 - .L_2)
	.align		4
.L_2:
        /*0010*/ 	.word	index@(activation)
        /*0014*/ 	.word	0x00000000


	//----- nvinfo : EIATTR_MIN_STACK_SIZE
	.align		4
.L_3:
        /*0018*/ 	.byte	0x04, 0x12
        /*001a*/ 	.short	(.L_5 - .L_4)
	.align		4
.L_4:
        /*001c*/ 	.word	index@(activation)
        /*0020*/ 	.word	0x00000000
.L_5:


//--------------------- .nv.compat                --------------------------
	.section	.nv.compat,"",@"SHT_CUDA_COMPAT_INFO"
	.align	4
        /*0000*/ 	.byte	0x02, 0x09, 0x00, 0x00, 0x02, 0x02, 0x01, 0x00, 0x02, 0x05, 0x05, 0x00, 0x03, 0x07, 0x01, 0x01
        /*0010*/ 	.byte	0x02, 0x03, 0x00, 0x00, 0x02, 0x06, 0x01, 0x00, 0x04, 0x0b, 0x08, 0x00, 0x09, 0x00, 0x00, 0x00
        /*0020*/ 	.byte	0x00, 0x00, 0x00, 0x00


//--------------------- .nv.info.activation       --------------------------
	.section	.nv.info.activation,"",@"SHT_CUDA_INFO"
	.sectionflags	@""
	.align	4


	//----- nvinfo : EIATTR_CUDA_API_VERSION
	.align		4
        /*0000*/ 	.byte	0x04, 0x37
        /*0002*/ 	.short	(.L_7 - .L_6)
.L_6:
        /*0004*/ 	.word	0x00000082


	//----- nvinfo : EIATTR_KPARAM_INFO
	.align		4
.L_7:
        /*0008*/ 	.byte	0x04, 0x17
        /*000a*/ 	.short	(.L_9 - .L_8)
.L_8:
        /*000c*/ 	.word	0x00000000
        /*0010*/ 	.short	0x0004
        /*0012*/ 	.short	0x0020
        /*0014*/ 	.byte	0x00, 0xf5, 0x21, 0x00


	//----- nvinfo : EIATTR_KPARAM_INFO
	.align		4
.L_9:
        /*0018*/ 	.byte	0x04, 0x17
        /*001a*/ 	.short	(.L_11 - .L_10)
.L_10:
        /*001c*/ 	.word	0x00000000
        /*0020*/ 	.short	0x0003
        /*0022*/ 	.short	0x0018
        /*0024*/ 	.byte	0x00, 0xf5, 0x21, 0x00


	//----- nvinfo : EIATTR_KPARAM_INFO
	.align		4
.L_11:
        /*0028*/ 	.byte	0x04, 0x17
        /*002a*/ 	.short	(.L_13 - .L_12)
.L_12:
        /*002c*/ 	.word	0x00000000
        /*0030*/ 	.short	0x0002
        /*0032*/ 	.short	0x0010
        /*0034*/ 	.byte	0x00, 0xf5, 0x21, 0x00


	//----- nvinfo : EIATTR_KPARAM_INFO
	.align		4
.L_13:
        /*0038*/ 	.byte	0x04, 0x17
        /*003a*/ 	.short	(.L_15 - .L_14)
.L_14:
        /*003c*/ 	.word	0x00000000
        /*0040*/ 	.short	0x0001
        /*0042*/ 	.short	0x0008
        /*0044*/ 	.byte	0x00, 0xf0, 0x11, 0x00


	//----- nvinfo : EIATTR_KPARAM_INFO
	.align		4
.L_15:
        /*0048*/ 	.byte	0x04, 0x17
        /*004a*/ 	.short	(.L_17 - .L_16)
.L_16:
        /*004c*/ 	.word	0x00000000
        /*0050*/ 	.short	0x0000
        /*0052*/ 	.short	0x0000
        /*0054*/ 	.byte	0x00, 0xf5, 0x21, 0x00


	//----- nvinfo : EIATTR_SPARSE_MMA_MASK
	.align		4
.L_17:
        /*0058*/ 	.byte	0x03, 0x50
        /*005a*/ 	.short	0x0000


	//----- nvinfo : EIATTR_MAXREG_COUNT
	.align		4
        /*005c*/ 	.byte	0x03, 0x1b
        /*005e*/ 	.short	0x00ff


	//----- nvinfo : EIATTR_MERCURY_ISA_VERSION
	.align		4
        /*0060*/ 	.byte	0x03, 0x5f
        /*0062*/ 	.short	0x0101


	//----- nvinfo : EIATTR_VRC_CTA_INIT_COUNT
	.align		4
        /*0064*/ 	.byte	0x02, 0x4a
	.zero		1
	.zero		1


	//----- nvinfo : EIATTR_EXIT_INSTR_OFFSETS
	.align		4
        /*0068*/ 	.byte	0x04, 0x1c
        /*006a*/ 	.short	(.L_19 - .L_18)


	//   ....[0]....
.L_18:
        /*006c*/ 	.word	0x000000c0


	//   ....[1]....
        /*0070*/ 	.word	0x000001e0


	//   ....[2]....
        /*0074*/ 	.word	0x00000480


	//----- nvinfo : EIATTR_CRS_STACK_SIZE
	.align		4
.L_19:
        /*0078*/ 	.byte	0x04, 0x1e
        /*007a*/ 	.short	(.L_21 - .L_20)
.L_20:
        /*007c*/ 	.word	0x00000000


	//----- nvinfo : EIATTR_CBANK_PARAM_SIZE
	.align		4
.L_21:
        /*0080*/ 	.byte	0x03, 0x19
        /*0082*/ 	.short	0x0028


	//----- nvinfo : EIATTR_PARAM_CBANK
	.align		4
        /*0084*/ 	.byte	0x04, 0x0a
        /*0086*/ 	.short	(.L_23 - .L_22)
	.align		4
.L_22:
        /*0088*/ 	.word	index@(.nv.constant0.activation)
        /*008c*/ 	.short	0x0380
        /*008e*/ 	.short	0x0028


	//----- nvinfo : EIATTR_SW_WAR
	.align		4
.L_23:
        /*0090*/ 	.byte	0x04, 0x36
        /*0092*/ 	.short	(.L_25 - .L_24)
.L_24:
        /*0094*/ 	.word	0x00000008
.L_25:


//--------------------- .nv.callgraph             --------------------------
	.section	.nv.callgraph,"",@"SHT_CUDA_CALLGRAPH"
	.align	4
	.sectionentsize	8
	.align		4
        /*0000*/ 	.word	0x00000000
	.align		4
        /*0004*/ 	.word	0xffffffff
	.align		4
        /*0008*/ 	.word	0x00000000
	.align		4
        /*000c*/ 	.word	0xfffffffe
	.align		4
        /*0010*/ 	.word	0x00000000
	.align		4
        /*0014*/ 	.word	0xfffffffd
	.align		4
        /*0018*/ 	.word	0x00000000
	.align		4
        /*001c*/ 	.word	0xfffffffc


//--------------------- .text.activation          --------------------------
	.section	.text.activation,"ax",@progbits
	.align	128
        .global         activation
        .type           activation,@function
        .size           activation,(.L_x_8 - activation)
        .other          activation,@"STO_CUDA_ENTRY STV_DEFAULT"
activation:
.text.activation:
[----:B------:R-:W-:Y:S08]  /*0000*/  LDC R1, c[0x0][0x37c] ;  /* 0x0000df00ff017b82 */ /* 0x000ff00000000800 */
[----:B------:R-:W0:Y:S01]  /*0010*/  LDC.64 R2, c[0x0][0x380] ;  /* 0x0000e000ff027b82 */ /* 0x000e220000000a00 */
[----:B------:R-:W0:Y:S02]  /*0020*/  LDCU.64 UR6, c[0x0][0x358] ;  /* 0x00006b00ff0677ac */ /* 0x000e240008000a00 */
[----:B0-----:R-:W2:Y:S04]  /*0030*/  LDG.E R4, desc[UR6][R2.64] ;  /* 0x0000000602047981 */ /* 0x001ea8000c1e1900 */
[----:B------:R-:W3:Y:S04]  /*0040*/  LDG.E R0, desc[UR6][R2.64+0x8] ;  /* 0x0000080602007981 */ /* 0x000ee8000c1e1900 */
[----:B------:R-:W4:Y:S01]  /*0050*/  LDG.E R7, desc[UR6][R2.64+0xc] ;  /* 0x00000c0602077981 */ /* 0x000f22000c1e1900 */
[----:B------:R-:W2:Y:S01]  /*0060*/  S2UR UR5, SR_CTAID.Y ;  /* 0x00000000000579c3 */ /* 0x000ea20000002600 */
[----:B------:R-:W2:Y:S07]  /*0070*/  S2R R5, SR_TID.X ;  /* 0x0000000000057919 */ /* 0x000eae0000002100 */
[----:B------:R-:W3:Y:S01]  /*0080*/  S2UR UR4, SR_CTAID.X ;  /* 0x00000000000479c3 */ /* 0x000ee20000002500 */
[----:B--2---:R-:W-:-:S04]  /*0090*/  IMAD R5, R4, R5, UR5 ;  /* 0x0000000504057e24 */ /* 0x004fc8000f8e0205 */
[----:B---3--:R-:W-:-:S05]  /*00a0*/  IMAD R0, R0, UR4, R5 ;  /* 0x0000000400007c24 */ /* 0x008fca000f8e0205 */
[----:B----4-:R-:W-:-:S13]  /*00b0*/  ISETP.GE.AND P0, PT, R0, R7, PT ;  /* 0x000000070000720c */ /* 0x010fda0003f06270 */
[----:B------:R-:W-:Y:S05]  /*00c0*/  @P0 EXIT ;  /* 0x000000000000094d */ /* 0x000fea0003800000 */
[----:B------:R-:W0:Y:S01]  /*00d0*/  LDC R5, c[0x0][0x388] ;  /* 0x0000e200ff057b82 */ /* 0x000e220000000800 */
[----:B------:R-:W-:Y:S02]  /*00e0*/  ISETP.GE.AND P1, PT, R4, 0x1, PT ;  /* 0x000000010400780c */ /* 0x000fe40003f26270 */
[----:B0-----:R-:W-:-:S11]  /*00f0*/  ISETP.GE.AND P0, PT, R5, 0x1, PT ;  /* 0x000000010500780c */ /* 0x001fd60003f06270 */
[----:B------:R-:W-:Y:S05]  /*0100*/  @!P1 BRA `(.L_x_0) ;  /* 0x0000000000349947 */ /* 0x000fea0003800000 */
[----:B------:R-:W0:Y:S01]  /*0110*/  LDC.64 R8, c[0x0][0x398] ;  /* 0x0000e600ff087b82 */ /* 0x000e220000000a00 */
[----:B------:R-:W-:-:S07]  /*0120*/  HFMA2 R13, -RZ, RZ, 0, 0 ;  /* 0x00000000ff0d7431 */ /* 0x000fce00000001ff */
[----:B------:R-:W1:Y:S02]  /*0130*/  LDC.64 R10, c[0x0][0x3a0] ;  /* 0x0000e800ff0a7b82 */ /* 0x000e640000000a00 */
.L_x_1:
[----:B------:R-:W-:-:S04]  /*0140*/  IMAD.IADD R7, R0, 0x1, R13 ;  /* 0x0000000100077824 */ /* 0x000fc800078e020d */
[----:B0-----:R-:W-:-:S04]  /*0150*/  IMAD.WIDE R4, R7, 0x4, R8 ;  /* 0x0000000407047825 */ /* 0x001fc800078e0208 */
[----:B-1----:R-:W-:Y:S01]  /*0160*/  IMAD.WIDE R6, R7, 0x4, R10 ;  /* 0x0000000407067825 */ /* 0x002fe200078e020a */
[----:B------:R2:W-:Y:S04]  /*0170*/  STG.E desc[UR6][R4.64], RZ ;  /* 0x000000ff04007986 */ /* 0x0005e8000c101906 */
[----:B------:R2:W-:Y:S04]  /*0180*/  STG.E desc[UR6][R6.64], RZ ;  /* 0x000000ff06007986 */ /* 0x0005e8000c101906 */
[----:B------:R-:W3:Y:S04]  /*0190*/  LDG.E R12, desc[UR6][R2.64+0x4] ;  /* 0x00000406020c7981 */ /* 0x000ee8000c1e1900 */
[----:B------:R-:W4:Y:S01]  /*01a0*/  LDG.E R14, desc[UR6][R2.64] ;  /* 0x00000006020e7981 */ /* 0x000f22000c1e1900 */
[----:B---3--:R-:W-:-:S04]  /*01b0*/  IADD3 R13, PT, PT, R12, R13, RZ ;  /* 0x0000000d0c0d7210 */ /* 0x008fc80007ffe0ff */
[----:B----4-:R-:W-:-:S13]  /*01c0*/  ISETP.GE.AND P1, PT, R13, R14, PT ;  /* 0x0000000e0d00720c */ /* 0x010fda0003f26270 */
[----:B--2---:R-:W-:Y:S05]  /*01d0*/  @!P1 BRA `(.L_x_1) ;  /* 0xfffffffc00d89947 */ /* 0x004fea000383ffff */
.L_x_0:
[----:B------:R-:W-:Y:S05]  /*01e0*/  @!P0 EXIT ;  /* 0x000000000000894d */ /* 0x000fea0003800000 */
[----:B------:R-:W-:-:S05]  /*01f0*/  UMOV UR4, URZ ;  /* 0x000000ff00047c82 */ /* 0x000fca0008000000 */
.L_x_6:
[----:B0-----:R-:W0:Y:S02]  /*0200*/  LDC.64 R4, c[0x0][0x380] ;  /* 0x0000e000ff047b82 */ /* 0x001e240000000a00 */
[----:B0-----:R-:W2:Y:S01]  /*0210*/  LDG.E R3, desc[UR6][R4.64] ;  /* 0x0000000604037981 */ /* 0x001ea2000c1e1900 */
[----:B------:R-:W-:Y:S01]  /*0220*/  IMAD.MOV.U32 R2, RZ, RZ, R0 ;  /* 0x000000ffff027224 */ /* 0x000fe200078e0000 */
[----:B--2---:R-:W-:-:S13]  /*0230*/  ISETP.GE.AND P0, PT, R3, 0x1, PT ;  /* 0x000000010300780c */ /* 0x004fda0003f06270 */
[----:B------:R-:W-:Y:S05]  /*0240*/  @!P0 BRA `(.L_x_2) ;  /* 0x0000000000548947 */ /* 0x000fea0003800000 */
[----:B------:R0:W5:Y:S01]  /*0250*/  LDG.E R10, desc[UR6][R4.64+0x4] ;  /* 0x00000406040a7981 */ /* 0x000162000c1e1900 */
[----:B------:R-:W1:Y:S01]  /*0260*/  LDC.64 R8, c[0x0][0x398] ;  /* 0x0000e600ff087b82 */ /* 0x000e620000000a00 */
[----:B------:R-:W-:Y:S01]  /*0270*/  MOV R11, 0xff800000 ;  /* 0xff800000000b7802 */ /* 0x000fe20000000f00 */
[----:B------:R-:W-:Y:S01]  /*0280*/  IMAD.MOV.U32 R13, RZ, RZ, RZ ;  /* 0x000000ffff0d7224 */ /* 0x000fe200078e00ff */
[----:B------:R-:W-:-:S05]  /*0290*/  MOV R2, R0 ;  /* 0x0000000000027202 */ /* 0x000fca0000000f00 */
[----:B------:R-:W2:Y:S02]  /*02a0*/  LDC.64 R6, c[0x0][0x390] ;  /* 0x0000e400ff067b82 */ /* 0x000ea40000000a00 */
.L_x_5:
[----:B------:R-:W-:-:S04]  /*02b0*/  IMAD.IADD R15, R0, 0x1, R13 ;  /* 0x00000001000f7824 */ /* 0x000fc800078e020d */
[----:B0-2---:R-:W-:-:S05]  /*02c0*/  IMAD.WIDE R4, R15, 0x4, R6 ;  /* 0x000000040f047825 */ /* 0x005fca00078e0206 */
[----:B------:R-:W2:Y:S01]  /*02d0*/  LDG.E R12, desc[UR6][R4.64] ;  /* 0x00000006040c7981 */ /* 0x000ea2000c1e1900 */
[----:B-----5:R-:W-:Y:S01]  /*02e0*/  IADD3 R13, PT, PT, R10, R13, RZ ;  /* 0x0000000d0a0d7210 */ /* 0x020fe20007ffe0ff */
[----:B------:R-:W-:Y:S03]  /*02f0*/  BSSY.RECONVERGENT B0, `(.L_x_3) ;  /* 0x0000009000007945 */ /* 0x000fe60003800200 */
[----:B------:R-:W-:Y:S02]  /*0300*/  ISETP.GE.AND P0, PT, R13, R3, PT ;  /* 0x000000030d00720c */ /* 0x000fe40003f06270 */
[----:B--2---:R-:W-:-:S13]  /*0310*/  FSETP.GT.AND P1, PT, R12, R11, PT ;  /* 0x0000000b0c00720b */ /* 0x004fda0003f24000 */
[----:B------:R-:W-:Y:S05]  /*0320*/  @!P1 BRA `(.L_x_4) ;  /* 0x0000000000149947 */ /* 0x000fea0003800000 */
[----:B-1----:R-:W-:-:S06]  /*0330*/  IMAD.WIDE R4, R15, 0x4, R8 ;  /* 0x000000040f047825 */ /* 0x002fcc00078e0208 */
[----:B------:R-:W2:Y:S02]  /*0340*/  LDG.E R4, desc[UR6][R4.64] ;  /* 0x0000000604047981 */ /* 0x000ea4000c1e1900 */
[----:B--2---:R-:W-:-:S13]  /*0350*/  FSETP.NEU.AND P1, PT, R4, RZ, PT ;  /* 0x000000ff0400720b */ /* 0x004fda0003f2d000 */
[----:B------:R-:W-:Y:S01]  /*0360*/  @!P1 IMAD.MOV.U32 R11, RZ, RZ, R12 ;  /* 0x000000ffff0b9224 */ /* 0x000fe200078e000c */
[----:B------:R-:W-:-:S07]  /*0370*/  @!P1 MOV R2, R15 ;  /* 0x0000000f00029202 */ /* 0x000fce0000000f00 */
.L_x_4:
[----:B------:R-:W-:Y:S05]  /*0380*/  BSYNC.RECONVERGENT B0 ;  /* 0x0000000000007941 */ /* 0x000fea0003800200 */
.L_x_3:
[----:B------:R-:W-:Y:S05]  /*0390*/  @!P0 BRA `(.L_x_5) ;  /* 0xfffffffc00c48947 */ /* 0x000fea000383ffff */
.L_x_2:
[----:B------:R-:W0:Y:S01]  /*03a0*/  LDC.64 R4, c[0x0][0x390] ;  /* 0x0000e400ff047b82 */ /* 0x000e220000000a00 */
[----:B------:R-:W2:Y:S07]  /*03b0*/  LDCU UR5, c[0x0][0x388] ;  /* 0x00007100ff0577ac */ /* 0x000eae0008000800 */
[----:B------:R-:W3:Y:S08]  /*03c0*/  LDC.64 R6, c[0x0][0x398] ;  /* 0x0000e600ff067b82 */ /* 0x000ef00000000a00 */
[----:B-1----:R-:W1:Y:S01]  /*03d0*/  LDC.64 R8, c[0x0][0x3a0] ;  /* 0x0000e800ff087b82 */ /* 0x002e620000000a00 */
[----:B0-----:R-:W-:-:S06]  /*03e0*/  IMAD.WIDE R4, R2, 0x4, R4 ;  /* 0x0000000402047825 */ /* 0x001fcc00078e0204 */
[----:B------:R-:W4:Y:S01]  /*03f0*/  LDG.E R5, desc[UR6][R4.64] ;  /* 0x0000000604057981 */ /* 0x000f22000c1e1900 */
[----:B------:R-:W-:Y:S01]  /*0400*/  UIADD3 UR4, UPT, UPT, UR4, 0x1, URZ ;  /* 0x0000000104047890 */ /* 0x000fe2000fffe0ff */
[----:B---3--:R-:W-:-:S03]  /*0410*/  IMAD.WIDE R6, R2, 0x4, R6 ;  /* 0x0000000402067825 */ /* 0x008fc600078e0206 */
[----:B--2---:R-:W-:Y:S01]  /*0420*/  UISETP.NE.AND UP0, UPT, UR4, UR5, UPT ;  /* 0x000000050400728c */ /* 0x004fe2000bf05270 */
[----:B-1----:R-:W-:-:S04]  /*0430*/  IMAD.WIDE R2, R2, 0x4, R8 ;  /* 0x0000000402027825 */ /* 0x002fc800078e0208 */
[----:B------:R-:W-:Y:S01]  /*0440*/  HFMA2 R9, -RZ, RZ, 1.875, 0 ;  /* 0x3f800000ff097431 */ /* 0x000fe200000001ff */
[----:B----4-:R0:W-:Y:S04]  /*0450*/  STG.E desc[UR6][R6.64], R5 ;  /* 0x0000000506007986 */ /* 0x0101e8000c101906 */
[----:B------:R0:W-:Y:S01]  /*0460*/  STG.E desc[UR6][R2.64], R9 ;  /* 0x0000000902007986 */ /* 0x0001e2000c101906 */
[----:B------:R-:W-:Y:S05]  /*0470*/  BRA.U UP0, `(.L_x_6) ;  /* 0xfffffffd00607547 */ /* 0x000fea000b83ffff */
[----:B------:R-:W-:Y:S05]  /*0480*/  EXIT ;  /* 0x000000000000794d */ /* 0x000fea0003800000 */
.L_x_7:
[----:B------:R-:W-:-:S00]  /*0490*/  BRA `(.L_x_7) ;  /* 0xfffffffc00fc7947 */ /* 0x000fc0000383ffff */
[----:B------:R-:W-:-:S00]  /*04a0*/  NOP ;  /* 0x0000000000007918 */ /* 0x000fc00000000000 */
        /* <DEDUP_REMOVED lines=13> */
.L_x_8:


//--------------------- .nv.shared.reserved.0     --------------------------
	.section	.nv.shared.reserved.0,"aw",@nobits
	.weak		__nv_reservedSMEM_offset_0_alias
	.size		__nv_reservedSMEM_offset_0_alias, 0, 64
	.other		__nv_reservedSMEM_offset_0_alias,@"STO_CUDA_RESERVED_SHARED STV_DEFAULT"
__nv_reservedSMEM_offset_0_alias:
	.zero		0
	.zero		64


//--------------------- .nv.constant0.activation  --------------------------
	.section	.nv.constant0.activation,"a",@progbits
	.sectionflags	@""
	.align	4
.nv.constant0.activation:
	.zero		936


//--------------------- SYMBOLS --------------------------

	.type		.nv.reservedSmem.offset0,@object
	.size		.nv.reservedSmem.offset0,0x4
